	.headerflags	@"EF_CUDA_TEXMODE_UNIFIED EF_CUDA_64BIT_ADDRESS EF_CUDA_ACCELERATORS EF_CUDA_SM90 EF_CUDA_VIRTUAL_SM(EF_CUDA_SM90)"
	.elftype	@"ET_EXEC"


//--------------------- .nv.info                  --------------------------
	.section	.nv.info,"",@"SHT_CUDA_INFO"
	.align	4


	//----- nvinfo : EIATTR_REGCOUNT
	.align		4
        /*0000*/ 	.byte	0x04, 0x2f
        /*0002*/ 	.short	(.L_1 - .L_0)
	.align		4
.L_0:
        /*0004*/ 	.word	index@(triton_poi_fused_add_convolution_mul_8)
        /*0008*/ 	.word	0x0000000e


	//----- nvinfo : EIATTR_MIN_STACK_SIZE
	.align		4
.L_1:
        /*000c*/ 	.byte	0x04, 0x12
        /*000e*/ 	.short	(.L_3 - .L_2)
	.align		4
.L_2:
        /*0010*/ 	.word	index@(triton_poi_fused_add_convolution_mul_8)
        /*0014*/ 	.word	0x00000000


	//----- nvinfo : EIATTR_FRAME_SIZE
	.align		4
.L_3:
        /*0018*/ 	.byte	0x04, 0x11
        /*001a*/ 	.short	(.L_5 - .L_4)
	.align		4
.L_4:
        /*001c*/ 	.word	index@(triton_poi_fused_add_convolution_mul_8)
        /*0020*/ 	.word	0x00000000


	//----- nvinfo : EIATTR_MIN_STACK_SIZE
	.align		4
.L_5:
        /*0024*/ 	.byte	0x04, 0x12
        /*0026*/ 	.short	(.L_7 - .L_6)
	.align		4
.L_6:
        /*0028*/ 	.word	index@(triton_poi_fused_add_convolution_mul_8)
        /*002c*/ 	.word	0x00000000
.L_7:


//--------------------- .nv.info.triton_poi_fused_add_convolution_mul_8 --------------------------
	.section	.nv.info.triton_poi_fused_add_convolution_mul_8,"",@"SHT_CUDA_INFO"
	.sectionflags	@""
	.align	4


	//----- nvinfo : EIATTR_CUDA_API_VERSION
	.align		4
        /*0000*/ 	.byte	0x04, 0x37
        /*0002*/ 	.short	(.L_9 - .L_8)
.L_8:
        /*0004*/ 	.word	0x0000007c


	//----- nvinfo : EIATTR_KPARAM_INFO
	.align		4
.L_9:
        /*0008*/ 	.byte	0x04, 0x17
        /*000a*/ 	.short	(.L_11 - .L_10)
.L_10:
        /*000c*/ 	.word	0x00000000
        /*0010*/ 	.short	0x0003
        /*0012*/ 	.short	0x0018
        /*0014*/ 	.byte	0x00, 0xf0, 0x11, 0x00


	//----- nvinfo : EIATTR_KPARAM_INFO
	.align		4
.L_11:
        /*0018*/ 	.byte	0x04, 0x17
        /*001a*/ 	.short	(.L_13 - .L_12)
.L_12:
        /*001c*/ 	.word	0x00000000
        /*0020*/ 	.short	0x0002
        /*0022*/ 	.short	0x0010
        /*0024*/ 	.byte	0x00, 0xf4, 0x21, 0x00


	//----- nvinfo : EIATTR_KPARAM_INFO
	.align		4
.L_13:
        /*0028*/ 	.byte	0x04, 0x17
        /*002a*/ 	.short	(.L_15 - .L_14)
.L_14:
        /*002c*/ 	.word	0x00000000
        /*0030*/ 	.short	0x0001
        /*0032*/ 	.short	0x0008
        /*0034*/ 	.byte	0x00, 0xf4, 0x21, 0x00


	//----- nvinfo : EIATTR_KPARAM_INFO
	.align		4
.L_15:
        /*0038*/ 	.byte	0x04, 0x17
        /*003a*/ 	.short	(.L_17 - .L_16)
.L_16:
        /*003c*/ 	.word	0x00000000
        /*0040*/ 	.short	0x0000
        /*0042*/ 	.short	0x0000
        /*0044*/ 	.byte	0x00, 0xf4, 0x21, 0x00


	//----- nvinfo : EIATTR_SPARSE_MMA_MASK
	.align		4
.L_17:
        /*0048*/ 	.byte	0x03, 0x50
        /*004a*/ 	.short	0x0000


	//----- nvinfo : EIATTR_MAXREG_COUNT
	.align		4
        /*004c*/ 	.byte	0x03, 0x1b
        /*004e*/ 	.short	0x00ff


	//----- nvinfo : EIATTR_EXIT_INSTR_OFFSETS
	.align		4
        /*0050*/ 	.byte	0x04, 0x1c
        /*0052*/ 	.short	(.L_19 - .L_18)


	//   ....[0]....
.L_18:
        /*0054*/ 	.word	0x000001c0


	//----- nvinfo : EIATTR_REQNTID
	.align		4
.L_19:
        /*0058*/ 	.byte	0x04, 0x10
        /*005a*/ 	.short	(.L_21 - .L_20)
.L_20:
        /*005c*/ 	.word	0x00000100
        /*0060*/ 	.word	0x00000001
        /*0064*/ 	.word	0x00000001


	//----- nvinfo : EIATTR_CBANK_PARAM_SIZE
	.align		4
.L_21:
        /*0068*/ 	.byte	0x03, 0x19
        /*006a*/ 	.short	0x001c


	//----- nvinfo : EIATTR_PARAM_CBANK
	.align		4
        /*006c*/ 	.byte	0x04, 0x0a
        /*006e*/ 	.short	(.L_23 - .L_22)
	.align		4
.L_22:
        /*0070*/ 	.word	index@(.nv.constant0.triton_poi_fused_add_convolution_mul_8)
        /*0074*/ 	.short	0x0210
        /*0076*/ 	.short	0x001c


	//----- nvinfo : EIATTR_SW_WAR
	.align		4
.L_23:
        /*0078*/ 	.byte	0x04, 0x36
        /*007a*/ 	.short	(.L_25 - .L_24)
.L_24:
        /*007c*/ 	.word	0x00000008
.L_25:


//--------------------- .nv.callgraph             --------------------------
	.section	.nv.callgraph,"",@"SHT_CUDA_CALLGRAPH"
	.align	4
	.sectionentsize	8
	.align		4
        /*0000*/ 	.word	0x00000000
	.align		4
        /*0004*/ 	.word	0xffffffff
	.align		4
        /*0008*/ 	.word	0x00000000
	.align		4
        /*000c*/ 	.word	0xfffffffe
	.align		4
        /*0010*/ 	.word	0x00000000
	.align		4
        /*0014*/ 	.word	0xfffffffd
	.align		4
        /*0018*/ 	.word	0x00000000
	.align		4
        /*001c*/ 	.word	0xfffffffc


//--------------------- .text.triton_poi_fused_add_convolution_mul_8 --------------------------
	.section	.text.triton_poi_fused_add_convolution_mul_8,"ax",@progbits
	.align	128
        .global         triton_poi_fused_add_convolution_mul_8
        .type           triton_poi_fused_add_convolution_mul_8,@function
        .size           triton_poi_fused_add_convolution_mul_8,(.L_x_1 - triton_poi_fused_add_convolution_mul_8)
        .other          triton_poi_fused_add_convolution_mul_8,@"STO_CUDA_ENTRY STV_DEFAULT"
triton_poi_fused_add_convolution_mul_8:
.text.triton_poi_fused_add_convolution_mul_8:
[----:B------:R-:W-:Y:S01]  /*0000*/  LDC R1, c[0x0][0x28] ;  /* 0x00000a00ff017b82 */ /* 0x000fe20000000800 */
[----:B------:R-:W1:Y:S07]  /*0010*/  S2R R0, SR_TID.X ;  /* 0x0000000000007919 */ /* 0x000e6e0000002100 */
[----:B------:R-:W2:Y:S01]  /*0020*/  LDC.64 R4, c[0x0][0x218] ;  /* 0x00008600ff047b82 */ /* 0x000ea20000000a00 */
[----:B------:R-:W-:Y:S01]  /*0030*/  ULDC.64 UR4, c[0x0][0x208] ;  /* 0x0000820000047ab9 */ /* 0x000fe20000000a00 */
[----:B------:R-:W3:Y:S06]  /*0040*/  S2R R9, SR_CTAID.X ;  /* 0x0000000000097919 */ /* 0x000eec0000002500 */
[----:B------:R-:W4:Y:S08]  /*0050*/  LDC.64 R2, c[0x0][0x210] ;  /* 0x00008400ff027b82 */ /* 0x000f300000000a00 */
[----:B------:R-:W5:Y:S01]  /*0060*/  LDC.64 R6, c[0x0][0x220] ;  /* 0x00008800ff067b82 */ /* 0x000f620000000a00 */
[----:B-1----:R-:W-:-:S02]  /*0070*/  SHF.L.U32 R0, R0, 0x1, RZ ;  /* 0x0000000100007819 */ /* 0x002fc400000006ff */
[----:B---3--:R-:W-:Y:S02]  /*0080*/  SHF.R.S32.HI R8, RZ, 0x16, R9 ;  /* 0x00000016ff087819 */ /* 0x008fe40000011409 */
[----:B------:R-:W-:Y:S02]  /*0090*/  LOP3.LUT R0, R0, 0x1fe, RZ, 0xc0, !PT ;  /* 0x000001fe00007812 */ /* 0x000fe400078ec0ff */
[----:B------:R-:W-:Y:S02]  /*00a0*/  SGXT R8, R8, 0x1 ;  /* 0x000000010808781a */ /* 0x000fe40000000200 */
[----:B------:R-:W-:-:S04]  /*00b0*/  LEA R9, R9, R0, 0x9 ;  /* 0x0000000009097211 */ /* 0x000fc800078e48ff */
[----:B------:R-:W-:Y:S01]  /*00c0*/  LEA.HI R8, R8, R9, RZ, 0xc ;  /* 0x0000000908087211 */ /* 0x000fe200078f60ff */
[----:B----4-:R-:W-:-:S03]  /*00d0*/  IMAD.WIDE R2, R9, 0x4, R2 ;  /* 0x0000000409027825 */ /* 0x010fc600078e0202 */
[----:B------:R-:W-:Y:S01]  /*00e0*/  SHF.R.S32.HI R8, RZ, 0xc, R8 ;  /* 0x0000000cff087819 */ /* 0x000fe20000011408 */
[----:B-----5:R-:W-:-:S03]  /*00f0*/  IMAD.WIDE R6, R9, 0x4, R6 ;  /* 0x0000000409067825 */ /* 0x020fc600078e0206 */
[----:B------:R-:W-:-:S03]  /*0100*/  LEA.HI R0, R8, R8, RZ, 0x6 ;  /* 0x0000000808007211 */ /* 0x000fc600078f30ff */
[----:B------:R-:W3:Y:S01]  /*0110*/  LDG.E.64 R6, desc[UR4][R6.64] ;  /* 0x0000000406067981 */ /* 0x000ee2000c1e1b00 */
[----:B------:R-:W-:-:S04]  /*0120*/  LOP3.LUT R11, R0, 0xffffffc0, RZ, 0xc0, !PT ;  /* 0xffffffc0000b7812 */ /* 0x000fc800078ec0ff */
[----:B------:R-:W-:Y:S02]  /*0130*/  IADD3 R11, R8, -R11, RZ ;  /* 0x8000000b080b7210 */ /* 0x000fe40007ffe0ff */
[----:B------:R-:W4:Y:S03]  /*0140*/  LDG.E.64 R8, desc[UR4][R2.64] ;  /* 0x0000000402087981 */ /* 0x000f26000c1e1b00 */
[----:B--2---:R-:W-:-:S06]  /*0150*/  IMAD.WIDE R4, R11, 0x4, R4 ;  /* 0x000000040b047825 */ /* 0x004fcc00078e0204 */
[----:B------:R-:W4:Y:S02]  /*0160*/  LDG.E.EL R4, desc[UR4][R4.64] ;  /* 0x0000000404047981 */ /* 0x000f24000c2e1900 */
[--C-:B----4-:R-:W-:Y:S01]  /*0170*/  FADD R11, R8, R4.reuse ;  /* 0x00000004080b7221 */ /* 0x110fe20000000000 */
[----:B------:R-:W-:-:S03]  /*0180*/  FADD R0, R9, R4 ;  /* 0x0000000409007221 */ /* 0x000fc60000000000 */
[----:B---3--:R-:W-:Y:S01]  /*0190*/  FFMA R8, R11, 0.20000000298023223877, R6 ;  /* 0x3e4ccccd0b087823 */ /* 0x008fe20000000006 */
[----:B------:R-:W-:-:S05]  /*01a0*/  FFMA R9, R0, 0.20000000298023223877, R7 ;  /* 0x3e4ccccd00097823 */ /* 0x000fca0000000007 */
[----:B------:R-:W-:Y:S01]  /*01b0*/  STG.E.64 desc[UR4][R2.64], R8 ;  /* 0x0000000802007986 */ /* 0x000fe2000c101b04 */
[----:B------:R-:W-:Y:S05]  /*01c0*/  EXIT ;  /* 0x000000000000794d */ /* 0x000fea0003800000 */
.L_x_0:
[----:B------:R-:W-:-:S00]  /*01d0*/  BRA `(.L_x_0) ;  /* 0xfffffffc00fc7947 */ /* 0x000fc0000383ffff */
[----:B------:R-:W-:-:S00]  /*01e0*/  NOP ;  /* 0x0000000000007918 */ /* 0x000fc00000000000 */
        /* <DEDUP_REMOVED lines=9> */
.L_x_1:


//--------------------- .nv.constant0.triton_poi_fused_add_convolution_mul_8 --------------------------
	.section	.nv.constant0.triton_poi_fused_add_convolution_mul_8,"a",@progbits
	.sectionflags	@""
	.align	4
.nv.constant0.triton_poi_fused_add_convolution_mul_8:
	.zero		556
